//
// Generated by NVIDIA NVVM Compiler
//
// Compiler Build ID: CL-36424714
// Cuda compilation tools, release 13.0, V13.0.88
// Based on NVVM 20.0.0
//

.version 9.0
.target sm_100
.address_size 64

	// .globl	_Z12traiterImagePiS_iif

.visible .entry _Z12traiterImagePiS_iif(
	.param .u64 .ptr .align 1 _Z12traiterImagePiS_iif_param_0,
	.param .u64 .ptr .align 1 _Z12traiterImagePiS_iif_param_1,
	.param .u32 _Z12traiterImagePiS_iif_param_2,
	.param .u32 _Z12traiterImagePiS_iif_param_3,
	.param .f32 _Z12traiterImagePiS_iif_param_4
)
{
	.reg .pred 	%p<2>;
	.reg .b32 	%r<10>;
	.reg .b32 	%f<4>;
	.reg .b64 	%rd<8>;

	ld.param.u64 	%rd1, [_Z12traiterImagePiS_iif_param_0];
	ld.param.u64 	%rd2, [_Z12traiterImagePiS_iif_param_1];
	ld.param.u32 	%r3, [_Z12traiterImagePiS_iif_param_2];
	ld.param.u32 	%r2, [_Z12traiterImagePiS_iif_param_3];
	ld.param.f32 	%f1, [_Z12traiterImagePiS_iif_param_4];
	mov.u32 	%r4, %ctaid.x;
	mov.u32 	%r5, %ntid.x;
	mov.u32 	%r6, %tid.x;
	mad.lo.s32 	%r1, %r4, %r5, %r6;
	setp.ge.s32 	%p1, %r1, %r3;
	@%p1 bra 	$L__BB0_2;
	cvta.to.global.u64 	%rd3, %rd1;
	cvta.to.global.u64 	%rd4, %rd2;
	mul.wide.s32 	%rd5, %r1, 4;
	add.s64 	%rd6, %rd3, %rd5;
	ld.global.u32 	%r7, [%rd6];
	sub.s32 	%r8, %r7, %r2;
	cvt.rn.f32.s32 	%f2, %r8;
	mul.f32 	%f3, %f1, %f2;
	cvt.rzi.s32.f32 	%r9, %f3;
	add.s64 	%rd7, %rd4, %rd5;
	st.global.u32 	[%rd7], %r9;
$L__BB0_2:
	ret;

}


// ===== COMPILED SASS (sm_100) =====

	.target	sm_100

	.elftype	@"ET_EXEC"


//--------------------- .note.nv.tkinfo           --------------------------
	.section	.note.nv.tkinfo,"",@"SHT_NOTE"
	.sectionflags	@"SHF_NOTE_NV_TKINFO"
	.tkinfo
        /*0018*/ 	.word	0x00000002
        /*0030*/ 	.string	""
        /*0030*/ 	.string	"ptxas"
        /*0030*/ 	.string	"Cuda compilation tools, release 13.0, V13.0.88"
        /*0030*/ 	.string	"Build cuda_13.0.r13.0/compiler.36424714_0"
        /*0030*/ 	.string	"-arch sm_100 -m 64 "



//--------------------- .note.nv.cuinfo           --------------------------
	.section	.note.nv.cuinfo,"",@"SHT_NOTE"
	.sectionflags	@"SHF_NOTE_NV_CUINFO"
        /*0018*/ 	.short	0x0002
        /*001a*/ 	.short	0x0064
        /*001c*/ 	.short	0x0082
	.zero		2


//--------------------- .nv.info                  --------------------------
	.section	.nv.info,"",@"SHT_CUDA_INFO"
	.align	4


	//----- nvinfo : EIATTR_REGCOUNT
	.align		4
        /*0000*/ 	.byte	0x04, 0x2f
        /*0002*/ 	.short	(.L_1 - .L_0)
	.align		4
.L_0:
        /*0004*/ 	.word	index@(_Z12traiterImagePiS_iif)
        /*0008*/ 	.word	0x0000000c


	//----- nvinfo : EIATTR_FRAME_SIZE
	.align		4
.L_1:
        /*000c*/ 	.byte	0x04, 0x11
        /*000e*/ 	.short	(.L_3 - .L_2)
	.align		4
.L_2:
        /*0010*/ 	.word	index@(_Z12traiterImagePiS_iif)
        /*0014*/ 	.word	0x00000000


	//----- nvinfo : EIATTR_MIN_STACK_SIZE
	.align		4
.L_3:
        /*0018*/ 	.byte	0x04, 0x12
        /*001a*/ 	.short	(.L_5 - .L_4)
	.align		4
.L_4:
        /*001c*/ 	.word	index@(_Z12traiterImagePiS_iif)
        /*0020*/ 	.word	0x00000000
.L_5:


//--------------------- .nv.compat                --------------------------
	.section	.nv.compat,"",@"SHT_CUDA_COMPAT_INFO"
	.align	4
        /*0000*/ 	.byte	0x02, 0x09, 0x00, 0x00, 0x02, 0x02, 0x01, 0x00, 0x02, 0x05, 0x05, 0x00, 0x03, 0x07, 0x01, 0x01
        /*0010*/ 	.byte	0x02, 0x03, 0x00, 0x00, 0x02, 0x06, 0x01, 0x00, 0x04, 0x0b, 0x08, 0x00, 0x09, 0x00, 0x00, 0x00
        /*0020*/ 	.byte	0x00, 0x00, 0x00, 0x00


//--------------------- .nv.info._Z12traiterImagePiS_iif --------------------------
	.section	.nv.info._Z12traiterImagePiS_iif,"",@"SHT_CUDA_INFO"
	.sectionflags	@""
	.align	4


	//----- nvinfo : EIATTR_CUDA_API_VERSION
	.align		4
        /*0000*/ 	.byte	0x04, 0x37
        /*0002*/ 	.short	(.L_7 - .L_6)
.L_6:
        /*0004*/ 	.word	0x00000082


	//----- nvinfo : EIATTR_KPARAM_INFO
	.align		4
.L_7:
        /*0008*/ 	.byte	0x04, 0x17
        /*000a*/ 	.short	(.L_9 - .L_8)
.L_8:
        /*000c*/ 	.word	0x00000000
        /*0010*/ 	.short	0x0004
        /*0012*/ 	.short	0x0018
        /*0014*/ 	.byte	0x00, 0xf0, 0x11, 0x00


	//----- nvinfo : EIATTR_KPARAM_INFO
	.align		4
.L_9:
        /*0018*/ 	.byte	0x04, 0x17
        /*001a*/ 	.short	(.L_11 - .L_10)
.L_10:
        /*001c*/ 	.word	0x00000000
        /*0020*/ 	.short	0x0003
        /*0022*/ 	.short	0x0014
        /*0024*/ 	.byte	0x00, 0xf0, 0x11, 0x00


	//----- nvinfo : EIATTR_KPARAM_INFO
	.align		4
.L_11:
        /*0028*/ 	.byte	0x04, 0x17
        /*002a*/ 	.short	(.L_13 - .L_12)
.L_12:
        /*002c*/ 	.word	0x00000000
        /*0030*/ 	.short	0x0002
        /*0032*/ 	.short	0x0010
        /*0034*/ 	.byte	0x00, 0xf0, 0x11, 0x00


	//----- nvinfo : EIATTR_KPARAM_INFO
	.align		4
.L_13:
        /*0038*/ 	.byte	0x04, 0x17
        /*003a*/ 	.short	(.L_15 - .L_14)
.L_14:
        /*003c*/ 	.word	0x00000000
        /*0040*/ 	.short	0x0001
        /*0042*/ 	.short	0x0008
        /*0044*/ 	.byte	0x00, 0xf5, 0x21, 0x00


	//----- nvinfo : EIATTR_KPARAM_INFO
	.align		4
.L_15:
        /*0048*/ 	.byte	0x04, 0x17
        /*004a*/ 	.short	(.L_17 - .L_16)
.L_16:
        /*004c*/ 	.word	0x00000000
        /*0050*/ 	.short	0x0000
        /*0052*/ 	.short	0x0000
        /*0054*/ 	.byte	0x00, 0xf5, 0x21, 0x00


	//----- nvinfo : EIATTR_SPARSE_MMA_MASK
	.align		4
.L_17:
        /*0058*/ 	.byte	0x03, 0x50
        /*005a*/ 	.short	0x0000


	//----- nvinfo : EIATTR_MAXREG_COUNT
	.align		4
        /*005c*/ 	.byte	0x03, 0x1b
        /*005e*/ 	.short	0x00ff


	//----- nvinfo : EIATTR_MERCURY_ISA_VERSION
	.align		4
        /*0060*/ 	.byte	0x03, 0x5f
        /*0062*/ 	.short	0x0101


	//----- nvinfo : EIATTR_VRC_CTA_INIT_COUNT
	.align		4
        /*0064*/ 	.byte	0x02, 0x4a
	.zero		1
	.zero		1


	//----- nvinfo : EIATTR_EXIT_INSTR_OFFSETS
	.align		4
        /*0068*/ 	.byte	0x04, 0x1c
        /*006a*/ 	.short	(.L_19 - .L_18)


	//   ....[0]....
.L_18:
        /*006c*/ 	.word	0x00000070


	//   ....[1]....
        /*0070*/ 	.word	0x00000150


	//----- nvinfo : EIATTR_CBANK_PARAM_SIZE
	.align		4
.L_19:
        /*0074*/ 	.byte	0x03, 0x19
        /*0076*/ 	.short	0x001c


	//----- nvinfo : EIATTR_PARAM_CBANK
	.align		4
        /*0078*/ 	.byte	0x04, 0x0a
        /*007a*/ 	.short	(.L_21 - .L_20)
	.align		4
.L_20:
        /*007c*/ 	.word	index@(.nv.constant0._Z12traiterImagePiS_iif)
        /*0080*/ 	.short	0x0380
        /*0082*/ 	.short	0x001c


	//----- nvinfo : EIATTR_SW_WAR
	.align		4
.L_21:
        /*0084*/ 	.byte	0x04, 0x36
        /*0086*/ 	.short	(.L_23 - .L_22)
.L_22:
        /*0088*/ 	.word	0x00000008
.L_23:


//--------------------- .nv.callgraph             --------------------------
	.section	.nv.callgraph,"",@"SHT_CUDA_CALLGRAPH"
	.align	4
	.sectionentsize	8
	.align		4
        /*0000*/ 	.word	0x00000000
	.align		4
        /*0004*/ 	.word	0xffffffff
	.align		4
        /*0008*/ 	.word	0x00000000
	.align		4
        /*000c*/ 	.word	0xfffffffe
	.align		4
        /*0010*/ 	.word	0x00000000
	.align		4
        /*0014*/ 	.word	0xfffffffd
	.align		4
        /*0018*/ 	.word	0x00000000
	.align		4
        /*001c*/ 	.word	0xfffffffc


//--------------------- .text._Z12traiterImagePiS_iif --------------------------
	.section	.text._Z12traiterImagePiS_iif,"ax",@progbits
	.align	128
        .global         _Z12traiterImagePiS_iif
        .type           _Z12traiterImagePiS_iif,@function
        .size           _Z12traiterImagePiS_iif,(.L_x_1 - _Z12traiterImagePiS_iif)
        .other          _Z12traiterImagePiS_iif,@"STO_CUDA_ENTRY STV_DEFAULT"
_Z12traiterImagePiS_iif:
.text._Z12traiterImagePiS_iif:
[----:B------:R-:W-:Y:S01]  /*0000*/  LDC R1, c[0x0][0x37c] ;  /* 0x0000df00ff017b82 */ /* 0x000fe20000000800 */
[----:B------:R-:W0:Y:S07]  /*0010*/  S2R R0, SR_TID.X ;  /* 0x0000000000007919 */ /* 0x000e2e0000002100 */
[----:B------:R-:W0:Y:S01]  /*0020*/  S2UR UR4, SR_CTAID.X ;  /* 0x00000000000479c3 */ /* 0x000e220000002500 */
[----:B------:R-:W1:Y:S07]  /*0030*/  LDCU UR5, c[0x0][0x390] ;  /* 0x00007200ff0577ac */ /* 0x000e6e0008000800 */
[----:B------:R-:W0:Y:S02]  /*0040*/  LDC R7, c[0x0][0x360] ;  /* 0x0000d800ff077b82 */ /* 0x000e240000000800 */
[----:B0-----:R-:W-:-:S05]  /*0050*/  IMAD R7, R7, UR4, R0 ;  /* 0x0000000407077c24 */ /* 0x001fca000f8e0200 */
[----:B-1----:R-:W-:-:S13]  /*0060*/  ISETP.GE.AND P0, PT, R7, UR5, PT ;  /* 0x0000000507007c0c */ /* 0x002fda000bf06270 */
[----:B------:R-:W-:Y:S05]  /*0070*/  @P0 EXIT ;  /* 0x000000000000094d */ /* 0x000fea0003800000 */
[----:B------:R-:W0:Y:S01]  /*0080*/  LDC.64 R2, c[0x0][0x380] ;  /* 0x0000e000ff027b82 */ /* 0x000e220000000a00 */
[----:B------:R-:W1:Y:S01]  /*0090*/  LDCU.64 UR4, c[0x0][0x358] ;  /* 0x00006b00ff0477ac */ /* 0x000e620008000a00 */
[----:B------:R-:W2:Y:S06]  /*00a0*/  LDCU UR6, c[0x0][0x394] ;  /* 0x00007280ff0677ac */ /* 0x000eac0008000800 */
[----:B------:R-:W3:Y:S01]  /*00b0*/  LDC.64 R4, c[0x0][0x388] ;  /* 0x0000e200ff047b82 */ /* 0x000ee20000000a00 */
[----:B------:R-:W4:Y:S01]  /*00c0*/  LDCU UR7, c[0x0][0x398] ;  /* 0x00007300ff0777ac */ /* 0x000f220008000800 */
[----:B0-----:R-:W-:-:S06]  /*00d0*/  IMAD.WIDE R2, R7, 0x4, R2 ;  /* 0x0000000407027825 */ /* 0x001fcc00078e0202 */
[----:B-1----:R-:W2:Y:S01]  /*00e0*/  LDG.E R2, desc[UR4][R2.64] ;  /* 0x0000000402027981 */ /* 0x002ea2000c1e1900 */
[----:B---3--:R-:W-:Y:S01]  /*00f0*/  IMAD.WIDE R4, R7, 0x4, R4 ;  /* 0x0000000407047825 */ /* 0x008fe200078e0204 */
[----:B--2---:R-:W-:-:S04]  /*0100*/  IADD3 R0, PT, PT, R2, -UR6, RZ ;  /* 0x8000000602007c10 */ /* 0x004fc8000fffe0ff */
[----:B------:R-:W-:-:S05]  /*0110*/  I2FP.F32.S32 R0, R0 ;  /* 0x0000000000007245 */ /* 0x000fca0000201400 */
[----:B----4-:R-:W-:-:S04]  /*0120*/  FMUL R0, R0, UR7 ;  /* 0x0000000700007c20 */ /* 0x010fc80008400000 */
[----:B------:R-:W0:Y:S02]  /*0130*/  F2I.TRUNC.NTZ R9, R0 ;  /* 0x0000000000097305 */ /* 0x000e24000020f100 */
[----:B0-----:R-:W-:Y:S01]  /*0140*/  STG.E desc[UR4][R4.64], R9 ;  /* 0x0000000904007986 */ /* 0x001fe2000c101904 */
[----:B------:R-:W-:Y:S05]  /*0150*/  EXIT ;  /* 0x000000000000794d */ /* 0x000fea0003800000 */
.L_x_0:
[----:B------:R-:W-:-:S00]  /*0160*/  BRA `(.L_x_0) ;  /* 0xfffffffc00fc7947 */ /* 0x000fc0000383ffff */
[----:B------:R-:W-:-:S00]  /*0170*/  NOP ;  /* 0x0000000000007918 */ /* 0x000fc00000000000 */
        /* <DEDUP_REMOVED lines=8> */
.L_x_1:


//--------------------- .nv.shared.reserved.0     --------------------------
	.section	.nv.shared.reserved.0,"aw",@nobits
	.weak		__nv_reservedSMEM_offset_0_alias
	.size		__nv_reservedSMEM_offset_0_alias, 0, 64
	.other		__nv_reservedSMEM_offset_0_alias,@"STO_CUDA_RESERVED_SHARED STV_DEFAULT"
__nv_reservedSMEM_offset_0_alias:
	.zero		0
	.zero		64


//--------------------- .nv.constant0._Z12traiterImagePiS_iif --------------------------
	.section	.nv.constant0._Z12traiterImagePiS_iif,"a",@progbits
	.sectionflags	@""
	.align	4
.nv.constant0._Z12traiterImagePiS_iif:
	.zero		924


//--------------------- SYMBOLS --------------------------

	.type		.nv.reservedSmem.offset0,@object
	.size		.nv.reservedSmem.offset0,0x4
